//
// Generated by NVIDIA NVVM Compiler
//
// Compiler Build ID: CL-36424714
// Cuda compilation tools, release 13.0, V13.0.88
// Based on NVVM 20.0.0
//

.version 9.0
.target sm_100
.address_size 64

	// .globl	_Z9dotKernelPiS_S_
.global .attribute(.managed) .align 4 .b8 a[20];
.global .attribute(.managed) .align 4 .b8 b[20];
.global .attribute(.managed) .align 4 .b8 c[20];

.visible .entry _Z9dotKernelPiS_S_(
	.param .u64 .ptr .align 1 _Z9dotKernelPiS_S__param_0,
	.param .u64 .ptr .align 1 _Z9dotKernelPiS_S__param_1,
	.param .u64 .ptr .align 1 _Z9dotKernelPiS_S__param_2
)
{
	.reg .b32 	%r<5>;
	.reg .b64 	%rd<11>;

	ld.param.u64 	%rd1, [_Z9dotKernelPiS_S__param_0];
	ld.param.u64 	%rd2, [_Z9dotKernelPiS_S__param_1];
	ld.param.u64 	%rd3, [_Z9dotKernelPiS_S__param_2];
	cvta.to.global.u64 	%rd4, %rd1;
	cvta.to.global.u64 	%rd5, %rd3;
	cvta.to.global.u64 	%rd6, %rd2;
	mov.u32 	%r1, %tid.x;
	mul.wide.u32 	%rd7, %r1, 4;
	add.s64 	%rd8, %rd6, %rd7;
	ld.global.u32 	%r2, [%rd8];
	add.s64 	%rd9, %rd5, %rd7;
	ld.global.u32 	%r3, [%rd9];
	mul.lo.s32 	%r4, %r3, %r2;
	add.s64 	%rd10, %rd4, %rd7;
	st.global.u32 	[%rd10], %r4;
	ret;

}


// ===== COMPILED SASS (sm_100) =====

	.target	sm_100

	.elftype	@"ET_EXEC"


//--------------------- .note.nv.tkinfo           --------------------------
	.section	.note.nv.tkinfo,"",@"SHT_NOTE"
	.sectionflags	@"SHF_NOTE_NV_TKINFO"
	.tkinfo
        /*0018*/ 	.word	0x00000002
        /*0030*/ 	.string	""
        /*0030*/ 	.string	"ptxas"
        /*0030*/ 	.string	"Cuda compilation tools, release 13.0, V13.0.88"
        /*0030*/ 	.string	"Build cuda_13.0.r13.0/compiler.36424714_0"
        /*0030*/ 	.string	"-arch sm_100 -m 64 "



//--------------------- .note.nv.cuinfo           --------------------------
	.section	.note.nv.cuinfo,"",@"SHT_NOTE"
	.sectionflags	@"SHF_NOTE_NV_CUINFO"
        /*0018*/ 	.short	0x0002
        /*001a*/ 	.short	0x0064
        /*001c*/ 	.short	0x0082
	.zero		2


//--------------------- .nv.info                  --------------------------
	.section	.nv.info,"",@"SHT_CUDA_INFO"
	.align	4


	//----- nvinfo : EIATTR_REGCOUNT
	.align		4
        /*0000*/ 	.byte	0x04, 0x2f
        /*0002*/ 	.short	(.L_4 - .L_3)
	.align		4
.L_3:
        /*0004*/ 	.word	index@(_Z9dotKernelPiS_S_)
        /*0008*/ 	.word	0x0000000c


	//----- nvinfo : EIATTR_FRAME_SIZE
	.align		4
.L_4:
        /*000c*/ 	.byte	0x04, 0x11
        /*000e*/ 	.short	(.L_6 - .L_5)
	.align		4
.L_5:
        /*0010*/ 	.word	index@(_Z9dotKernelPiS_S_)
        /*0014*/ 	.word	0x00000000


	//----- nvinfo : EIATTR_MIN_STACK_SIZE
	.align		4
.L_6:
        /*0018*/ 	.byte	0x04, 0x12
        /*001a*/ 	.short	(.L_8 - .L_7)
	.align		4
.L_7:
        /*001c*/ 	.word	index@(_Z9dotKernelPiS_S_)
        /*0020*/ 	.word	0x00000000
.L_8:


//--------------------- .nv.compat                --------------------------
	.section	.nv.compat,"",@"SHT_CUDA_COMPAT_INFO"
	.align	4
        /*0000*/ 	.byte	0x02, 0x09, 0x00, 0x00, 0x02, 0x02, 0x01, 0x00, 0x02, 0x05, 0x05, 0x00, 0x03, 0x07, 0x01, 0x01
        /*0010*/ 	.byte	0x02, 0x03, 0x00, 0x00, 0x02, 0x06, 0x01, 0x00, 0x04, 0x0b, 0x08, 0x00, 0x09, 0x00, 0x00, 0x00
        /*0020*/ 	.byte	0x00, 0x00, 0x00, 0x00


//--------------------- .nv.info._Z9dotKernelPiS_S_ --------------------------
	.section	.nv.info._Z9dotKernelPiS_S_,"",@"SHT_CUDA_INFO"
	.sectionflags	@""
	.align	4


	//----- nvinfo : EIATTR_CUDA_API_VERSION
	.align		4
        /*0000*/ 	.byte	0x04, 0x37
        /*0002*/ 	.short	(.L_10 - .L_9)
.L_9:
        /*0004*/ 	.word	0x00000082


	//----- nvinfo : EIATTR_KPARAM_INFO
	.align		4
.L_10:
        /*0008*/ 	.byte	0x04, 0x17
        /*000a*/ 	.short	(.L_12 - .L_11)
.L_11:
        /*000c*/ 	.word	0x00000000
        /*0010*/ 	.short	0x0002
        /*0012*/ 	.short	0x0010
        /*0014*/ 	.byte	0x00, 0xf5, 0x21, 0x00


	//----- nvinfo : EIATTR_KPARAM_INFO
	.align		4
.L_12:
        /*0018*/ 	.byte	0x04, 0x17
        /*001a*/ 	.short	(.L_14 - .L_13)
.L_13:
        /*001c*/ 	.word	0x00000000
        /*0020*/ 	.short	0x0001
        /*0022*/ 	.short	0x0008
        /*0024*/ 	.byte	0x00, 0xf5, 0x21, 0x00


	//----- nvinfo : EIATTR_KPARAM_INFO
	.align		4
.L_14:
        /*0028*/ 	.byte	0x04, 0x17
        /*002a*/ 	.short	(.L_16 - .L_15)
.L_15:
        /*002c*/ 	.word	0x00000000
        /*0030*/ 	.short	0x0000
        /*0032*/ 	.short	0x0000
        /*0034*/ 	.byte	0x00, 0xf5, 0x21, 0x00


	//----- nvinfo : EIATTR_SPARSE_MMA_MASK
	.align		4
.L_16:
        /*0038*/ 	.byte	0x03, 0x50
        /*003a*/ 	.short	0x0000


	//----- nvinfo : EIATTR_MAXREG_COUNT
	.align		4
        /*003c*/ 	.byte	0x03, 0x1b
        /*003e*/ 	.short	0x00ff


	//----- nvinfo : EIATTR_MERCURY_ISA_VERSION
	.align		4
        /*0040*/ 	.byte	0x03, 0x5f
        /*0042*/ 	.short	0x0101


	//----- nvinfo : EIATTR_VRC_CTA_INIT_COUNT
	.align		4
        /*0044*/ 	.byte	0x02, 0x4a
	.zero		1
	.zero		1


	//----- nvinfo : EIATTR_EXIT_INSTR_OFFSETS
	.align		4
        /*0048*/ 	.byte	0x04, 0x1c
        /*004a*/ 	.short	(.L_18 - .L_17)


	//   ....[0]....
.L_17:
        /*004c*/ 	.word	0x000000d0


	//----- nvinfo : EIATTR_CBANK_PARAM_SIZE
	.align		4
.L_18:
        /*0050*/ 	.byte	0x03, 0x19
        /*0052*/ 	.short	0x0018


	//----- nvinfo : EIATTR_PARAM_CBANK
	.align		4
        /*0054*/ 	.byte	0x04, 0x0a
        /*0056*/ 	.short	(.L_20 - .L_19)
	.align		4
.L_19:
        /*0058*/ 	.word	index@(.nv.constant0._Z9dotKernelPiS_S_)
        /*005c*/ 	.short	0x0380
        /*005e*/ 	.short	0x0018


	//----- nvinfo : EIATTR_SW_WAR
	.align		4
.L_20:
        /*0060*/ 	.byte	0x04, 0x36
        /*0062*/ 	.short	(.L_22 - .L_21)
.L_21:
        /*0064*/ 	.word	0x00000008
.L_22:


//--------------------- .nv.callgraph             --------------------------
	.section	.nv.callgraph,"",@"SHT_CUDA_CALLGRAPH"
	.align	4
	.sectionentsize	8
	.align		4
        /*0000*/ 	.word	0x00000000
	.align		4
        /*0004*/ 	.word	0xffffffff
	.align		4
        /*0008*/ 	.word	0x00000000
	.align		4
        /*000c*/ 	.word	0xfffffffe
	.align		4
        /*0010*/ 	.word	0x00000000
	.align		4
        /*0014*/ 	.word	0xfffffffd
	.align		4
        /*0018*/ 	.word	0x00000000
	.align		4
        /*001c*/ 	.word	0xfffffffc


//--------------------- .nv.constant4             --------------------------
	.section	.nv.constant4,"a",@progbits
	.align	8
	.align		8
.nv.constant4:
        /*0000*/ 	.dword	a
	.align		8
        /*0008*/ 	.dword	b
	.align		8
        /*0010*/ 	.dword	c


//--------------------- .text._Z9dotKernelPiS_S_  --------------------------
	.section	.text._Z9dotKernelPiS_S_,"ax",@progbits
	.align	128
        .global         _Z9dotKernelPiS_S_
        .type           _Z9dotKernelPiS_S_,@function
        .size           _Z9dotKernelPiS_S_,(.L_x_1 - _Z9dotKernelPiS_S_)
        .other          _Z9dotKernelPiS_S_,@"STO_CUDA_ENTRY STV_DEFAULT"
_Z9dotKernelPiS_S_:
.text._Z9dotKernelPiS_S_:
[----:B------:R-:W-:Y:S01]  /*0000*/  LDC R1, c[0x0][0x37c] ;  /* 0x0000df00ff017b82 */ /* 0x000fe20000000800 */
[----:B------:R-:W0:Y:S07]  /*0010*/  S2R R9, SR_TID.X ;  /* 0x0000000000097919 */ /* 0x000e2e0000002100 */
[----:B------:R-:W0:Y:S01]  /*0020*/  LDC.64 R2, c[0x0][0x388] ;  /* 0x0000e200ff027b82 */ /* 0x000e220000000a00 */
[----:B------:R-:W1:Y:S07]  /*0030*/  LDCU.64 UR4, c[0x0][0x358] ;  /* 0x00006b00ff0477ac */ /* 0x000e6e0008000a00 */
[----:B------:R-:W2:Y:S08]  /*0040*/  LDC.64 R4, c[0x0][0x390] ;  /* 0x0000e400ff047b82 */ /* 0x000eb00000000a00 */
[----:B------:R-:W3:Y:S01]  /*0050*/  LDC.64 R6, c[0x0][0x380] ;  /* 0x0000e000ff067b82 */ /* 0x000ee20000000a00 */
[----:B0-----:R-:W-:-:S04]  /*0060*/  IMAD.WIDE.U32 R2, R9, 0x4, R2 ;  /* 0x0000000409027825 */ /* 0x001fc800078e0002 */
[C---:B--2---:R-:W-:Y:S02]  /*0070*/  IMAD.WIDE.U32 R4, R9.reuse, 0x4, R4 ;  /* 0x0000000409047825 */ /* 0x044fe400078e0004 */
[----:B-1----:R-:W2:Y:S04]  /*0080*/  LDG.E R2, desc[UR4][R2.64] ;  /* 0x0000000402027981 */ /* 0x002ea8000c1e1900 */
[----:B------:R-:W2:Y:S01]  /*0090*/  LDG.E R5, desc[UR4][R4.64] ;  /* 0x0000000404057981 */ /* 0x000ea2000c1e1900 */
[----:B---3--:R-:W-:-:S04]  /*00a0*/  IMAD.WIDE.U32 R6, R9, 0x4, R6 ;  /* 0x0000000409067825 */ /* 0x008fc800078e0006 */
[----:B--2---:R-:W-:-:S05]  /*00b0*/  IMAD R9, R2, R5, RZ ;  /* 0x0000000502097224 */ /* 0x004fca00078e02ff */
[----:B------:R-:W-:Y:S01]  /*00c0*/  STG.E desc[UR4][R6.64], R9 ;  /* 0x0000000906007986 */ /* 0x000fe2000c101904 */
[----:B------:R-:W-:Y:S05]  /*00d0*/  EXIT ;  /* 0x000000000000794d */ /* 0x000fea0003800000 */
.L_x_0:
[----:B------:R-:W-:-:S00]  /*00e0*/  BRA `(.L_x_0) ;  /* 0xfffffffc00fc7947 */ /* 0x000fc0000383ffff */
[----:B------:R-:W-:-:S00]  /*00f0*/  NOP ;  /* 0x0000000000007918 */ /* 0x000fc00000000000 */
        /* <DEDUP_REMOVED lines=8> */
.L_x_1:


//--------------------- .nv.shared.reserved.0     --------------------------
	.section	.nv.shared.reserved.0,"aw",@nobits
	.weak		__nv_reservedSMEM_offset_0_alias
	.size		__nv_reservedSMEM_offset_0_alias, 0, 64
	.other		__nv_reservedSMEM_offset_0_alias,@"STO_CUDA_RESERVED_SHARED STV_DEFAULT"
__nv_reservedSMEM_offset_0_alias:
	.zero		0
	.zero		64


//--------------------- .nv.global                --------------------------
	.section	.nv.global,"aw",@nobits
	.align	4
.nv.global:
	.type		c,@object
	.size		c,(a - c)
	.other		c,@"STV_DEFAULT STO_CUDA_MANAGED"
c:
	.zero		20
	.type		a,@object
	.size		a,(b - a)
	.other		a,@"STV_DEFAULT STO_CUDA_MANAGED"
a:
	.zero		20
	.type		b,@object
	.size		b,(.L_1 - b)
	.other		b,@"STV_DEFAULT STO_CUDA_MANAGED"
b:
	.zero		20
.L_1:


//--------------------- .nv.constant0._Z9dotKernelPiS_S_ --------------------------
	.section	.nv.constant0._Z9dotKernelPiS_S_,"a",@progbits
	.sectionflags	@""
	.align	4
.nv.constant0._Z9dotKernelPiS_S_:
	.zero		920


//--------------------- SYMBOLS --------------------------

	.type		.nv.reservedSmem.offset0,@object
	.size		.nv.reservedSmem.offset0,0x4
